	.headerflags	@"EF_CUDA_TEXMODE_UNIFIED EF_CUDA_64BIT_ADDRESS EF_CUDA_SM89 EF_CUDA_VIRTUAL_SM(EF_CUDA_SM89)"
	.elftype	@"ET_EXEC"


//--------------------- .nv.info                  --------------------------
	.section	.nv.info,"",@"SHT_CUDA_INFO"
	.align	4


	//----- nvinfo : EIATTR_REGCOUNT
	.align		4
        /*0000*/ 	.byte	0x04, 0x2f
        /*0002*/ 	.short	(.L_1 - .L_0)
	.align		4
.L_0:
        /*0004*/ 	.word	index@(triton__0d1d2de)
        /*0008*/ 	.word	0x00000010


	//----- nvinfo : EIATTR_MAX_STACK_SIZE
	.align		4
.L_1:
        /*000c*/ 	.byte	0x04, 0x23
        /*000e*/ 	.short	(.L_3 - .L_2)
	.align		4
.L_2:
        /*0010*/ 	.word	index@(triton__0d1d2de)
        /*0014*/ 	.word	0x00000000


	//----- nvinfo : EIATTR_MIN_STACK_SIZE
	.align		4
.L_3:
        /*0018*/ 	.byte	0x04, 0x12
        /*001a*/ 	.short	(.L_5 - .L_4)
	.align		4
.L_4:
        /*001c*/ 	.word	index@(triton__0d1d2de)
        /*0020*/ 	.word	0x00000000


	//----- nvinfo : EIATTR_FRAME_SIZE
	.align		4
.L_5:
        /*0024*/ 	.byte	0x04, 0x11
        /*0026*/ 	.short	(.L_7 - .L_6)
	.align		4
.L_6:
        /*0028*/ 	.word	index@(triton__0d1d2de)
        /*002c*/ 	.word	0x00000000
.L_7:


//--------------------- .nv.info.triton__0d1d2de  --------------------------
	.section	.nv.info.triton__0d1d2de,"",@"SHT_CUDA_INFO"
	.align	4


	//----- nvinfo : EIATTR_CUDA_API_VERSION
	.align		4
        /*0000*/ 	.byte	0x04, 0x37
        /*0002*/ 	.short	(.L_9 - .L_8)
.L_8:
        /*0004*/ 	.word	0x0000007b


	//----- nvinfo : EIATTR_PARAM_CBANK
	.align		4
.L_9:
        /*0008*/ 	.byte	0x04, 0x0a
        /*000a*/ 	.short	(.L_11 - .L_10)
	.align		4
.L_10:
        /*000c*/ 	.word	index@(.nv.constant0.triton__0d1d2de)
        /*0010*/ 	.short	0x0160
        /*0012*/ 	.short	0x0014


	//----- nvinfo : EIATTR_CBANK_PARAM_SIZE
	.align		4
.L_11:
        /*0014*/ 	.byte	0x03, 0x19
        /*0016*/ 	.short	0x0014


	//----- nvinfo : EIATTR_KPARAM_INFO
	.align		4
        /*0018*/ 	.byte	0x04, 0x17
        /*001a*/ 	.short	(.L_13 - .L_12)
.L_12:
        /*001c*/ 	.word	0x00000000
        /*0020*/ 	.short	0x0002
        /*0022*/ 	.short	0x0010
        /*0024*/ 	.byte	0x00, 0xf0, 0x11, 0x00


	//----- nvinfo : EIATTR_KPARAM_INFO
	.align		4
.L_13:
        /*0028*/ 	.byte	0x04, 0x17
        /*002a*/ 	.short	(.L_15 - .L_14)
.L_14:
        /*002c*/ 	.word	0x00000000
        /*0030*/ 	.short	0x0001
        /*0032*/ 	.short	0x0008
        /*0034*/ 	.byte	0x00, 0xf0, 0x21, 0x00


	//----- nvinfo : EIATTR_KPARAM_INFO
	.align		4
.L_15:
        /*0038*/ 	.byte	0x04, 0x17
        /*003a*/ 	.short	(.L_17 - .L_16)
.L_16:
        /*003c*/ 	.word	0x00000000
        /*0040*/ 	.short	0x0000
        /*0042*/ 	.short	0x0000
        /*0044*/ 	.byte	0x00, 0xf0, 0x21, 0x00


	//----- nvinfo : EIATTR_MAXREG_COUNT
	.align		4
.L_17:
        /*0048*/ 	.byte	0x03, 0x1b
        /*004a*/ 	.short	0x00ff


	//----- nvinfo : EIATTR_EXIT_INSTR_OFFSETS
	.align		4
        /*004c*/ 	.byte	0x04, 0x1c
        /*004e*/ 	.short	(.L_19 - .L_18)


	//   ....[0]....
.L_18:
        /*0050*/ 	.word	0x00000300


	//----- nvinfo : EIATTR_MAX_THREADS
	.align		4
.L_19:
        /*0054*/ 	.byte	0x04, 0x05
        /*0056*/ 	.short	(.L_21 - .L_20)
.L_20:
        /*0058*/ 	.word	0x00000080
        /*005c*/ 	.word	0x00000001
        /*0060*/ 	.word	0x00000001
.L_21:


//--------------------- .nv.rel.action            --------------------------
	.section	.nv.rel.action,"",@"SHT_CUDA_RELOCINFO"
	.align	8
	.sectionentsize	8
        /*0000*/ 	.byte	0x73, 0x00, 0x00, 0x00, 0x00, 0x00, 0x00, 0x00, 0x00, 0x00, 0x00, 0x11, 0x25, 0x00, 0x05, 0x36


//--------------------- .nv.constant0.triton__0d1d2de --------------------------
	.section	.nv.constant0.triton__0d1d2de,"a",@progbits
	.align	4
.nv.constant0.triton__0d1d2de:
	.zero		372


//--------------------- .text.triton__0d1d2de     --------------------------
	.section	.text.triton__0d1d2de,"ax",@progbits
	.sectioninfo	@"SHI_REGISTERS=16"
	.align	128
        .global         triton__0d1d2de
        .type           triton__0d1d2de,@function
        .size           triton__0d1d2de,(.L_x_1 - triton__0d1d2de)
        .other          triton__0d1d2de,@"STO_CUDA_ENTRY STV_DEFAULT"
triton__0d1d2de:
.text.triton__0d1d2de:
[----:B------:R-:W-:-:S02]  /*0000*/  IMAD.MOV.U32 R1, RZ, RZ, c[0x0][0x28] ;  /* 0x00000a00ff017624 */ /* 0x000fc400078e00ff */
[----:B------:R-:W0:Y:S01]  /*0010*/  S2R R0, SR_TID.X ;  /* 0x0000000000007919 */ /* 0x000e220000002100 */
[----:B------:R-:W-:-:S03]  /*0020*/  ULDC.64 UR4, c[0x0][0x118] ;  /* 0x0000460000047ab9 */ /* 0x000fc60000000a00 */
[----:B------:R-:W1:Y:S01]  /*0030*/  S2R R5, SR_CTAID.X ;  /* 0x0000000000057919 */ /* 0x000e620000002500 */
[----:B0-----:R-:W-:Y:S01]  /*0040*/  IMAD.SHL.U32 R0, R0, 0x8, RZ ;  /* 0x0000000800007824 */ /* 0x001fe200078e00ff */
[----:B-1----:R-:W-:-:S04]  /*0050*/  SHF.R.S32.HI R3, RZ, 0x15, R5 ;  /* 0x00000015ff037819 */ /* 0x002fc80000011405 */
[----:B------:R-:W-:Y:S02]  /*0060*/  LOP3.LUT R0, R0, 0x3f8, RZ, 0xc0, !PT ;  /* 0x000003f800007812 */ /* 0x000fe400078ec0ff */
[----:B------:R-:W-:-:S03]  /*0070*/  SGXT R3, R3, 0x1 ;  /* 0x000000010303781a */ /* 0x000fc60000000200 */
[----:B------:R-:W-:-:S05]  /*0080*/  IMAD R0, R5, 0x400, R0 ;  /* 0x0000040005007824 */ /* 0x000fca00078e0200 */
[CC--:B------:R-:W-:Y:S02]  /*0090*/  LEA.HI R2, R3.reuse, R0.reuse, RZ, 0x8 ;  /* 0x0000000003027211 */ /* 0x0c0fe400078f40ff */
[----:B------:R-:W-:Y:S02]  /*00a0*/  LEA.HI R3, R3, R0, RZ, 0x14 ;  /* 0x0000000003037211 */ /* 0x000fe400078fa0ff */
[--C-:B------:R-:W-:Y:S02]  /*00b0*/  SHF.R.S32.HI R4, RZ, 0x8, R2.reuse ;  /* 0x00000008ff047819 */ /* 0x100fe40000011402 */
[----:B------:R-:W-:Y:S02]  /*00c0*/  SHF.R.S32.HI R5, RZ, 0x1f, R2 ;  /* 0x0000001fff057819 */ /* 0x000fe40000011402 */
[----:B------:R-:W-:Y:S02]  /*00d0*/  SHF.R.S32.HI R3, RZ, 0x14, R3 ;  /* 0x00000014ff037819 */ /* 0x000fe40000011403 */
[----:B------:R-:W-:-:S03]  /*00e0*/  LEA.HI R5, R5, R4, RZ, 0xb ;  /* 0x0000000405057211 */ /* 0x000fc600078f58ff */
[----:B------:R-:W-:Y:S01]  /*00f0*/  IMAD.SHL.U32 R3, R3, 0x400, RZ ;  /* 0x0000040003037824 */ /* 0x000fe200078e00ff */
[----:B------:R-:W-:Y:S02]  /*0100*/  LOP3.LUT R7, R5, 0xff800, RZ, 0xc0, !PT ;  /* 0x000ff80005077812 */ /* 0x000fe400078ec0ff */
[----:B------:R-:W-:-:S03]  /*0110*/  LOP3.LUT R5, R2, 0xffffff00, RZ, 0xc0, !PT ;  /* 0xffffff0002057812 */ /* 0x000fc600078ec0ff */
[----:B------:R-:W-:Y:S01]  /*0120*/  IMAD.IADD R7, R4, 0x1, -R7 ;  /* 0x0000000104077824 */ /* 0x000fe200078e0a07 */
[----:B------:R-:W-:Y:S01]  /*0130*/  SHF.R.S32.HI R4, RZ, 0x1f, R3 ;  /* 0x0000001fff047819 */ /* 0x000fe20000011403 */
[----:B------:R-:W-:Y:S02]  /*0140*/  IMAD.IADD R2, R0, 0x1, -R5 ;  /* 0x0000000100027824 */ /* 0x000fe400078e0a05 */
[----:B------:R-:W-:-:S03]  /*0150*/  IMAD.SHL.U32 R7, R7, 0x1000, RZ ;  /* 0x0000100007077824 */ /* 0x000fc600078e00ff */
[----:B------:R-:W-:Y:S02]  /*0160*/  SHF.R.S32.HI R5, RZ, 0x1f, R2 ;  /* 0x0000001fff057819 */ /* 0x000fe40000011402 */
[----:B------:R-:W-:Y:S02]  /*0170*/  IADD3 R2, P0, P1, R7, R2, R3 ;  /* 0x0000000207027210 */ /* 0x000fe4000791e003 */
[----:B------:R-:W-:-:S04]  /*0180*/  SHF.R.S32.HI R7, RZ, 0x1f, R7 ;  /* 0x0000001fff077819 */ /* 0x000fc80000011407 */
[----:B------:R-:W-:Y:S02]  /*0190*/  IADD3.X R5, R7, R5, R4, P0, P1 ;  /* 0x0000000507057210 */ /* 0x000fe400007e2404 */
[----:B------:R-:W-:-:S04]  /*01a0*/  LEA R4, P0, R2, c[0x0][0x160], 0x1 ;  /* 0x0000580002047a11 */ /* 0x000fc800078008ff */
[----:B------:R-:W-:-:S06]  /*01b0*/  LEA.HI.X R5, R2, c[0x0][0x164], R5, 0x1, P0 ;  /* 0x0000590002057a11 */ /* 0x000fcc00000f0c05 */
[----:B------:R-:W2:Y:S01]  /*01c0*/  LDG.E.EL.128 R4, [R4.64+0x400] ;  /* 0x0004000404047981 */ /* 0x000ea2000c2e1d00 */
[----:B------:R-:W-:Y:S01]  /*01d0*/  IMAD.MOV.U32 R13, RZ, RZ, 0x2 ;  /* 0x00000002ff0d7424 */ /* 0x000fe200078e00ff */
[----:B--2---:R-:W-:Y:S01]  /*01e0*/  PRMT R2, R4, 0x7632, R2 ;  /* 0x0000763204027816 */ /* 0x004fe20000000002 */
[----:B------:R-:W-:Y:S01]  /*01f0*/  IMAD.U32 R11, R6, 0x10000, RZ ;  /* 0x00010000060b7824 */ /* 0x000fe200078e00ff */
[C---:B------:R-:W-:Y:S01]  /*0200*/  PRMT R3, R5.reuse, 0x7632, R3 ;  /* 0x0000763205037816 */ /* 0x040fe20000000003 */
[----:B------:R-:W-:Y:S01]  /*0210*/  IMAD.U32 R9, R4, 0x10000, RZ ;  /* 0x0001000004097824 */ /* 0x000fe200078e00ff */
[----:B------:R-:W-:Y:S01]  /*0220*/  PRMT R8, R6, 0x7632, R8 ;  /* 0x0000763206087816 */ /* 0x000fe20000000008 */
[----:B------:R-:W-:Y:S01]  /*0230*/  IMAD.U32 R10, R5, 0x10000, RZ ;  /* 0x00010000050a7824 */ /* 0x000fe200078e00ff */
[----:B------:R-:W-:Y:S01]  /*0240*/  PRMT R6, R7, 0x7632, R6 ;  /* 0x0000763207067816 */ /* 0x000fe20000000006 */
[----:B------:R-:W-:Y:S02]  /*0250*/  IMAD.U32 R2, R2, 0x10000, RZ ;  /* 0x0001000002027824 */ /* 0x000fe400078e00ff */
[----:B------:R-:W-:-:S02]  /*0260*/  IMAD.U32 R3, R3, 0x10000, RZ ;  /* 0x0001000003037824 */ /* 0x000fc400078e00ff */
[----:B------:R-:W-:Y:S01]  /*0270*/  IMAD.U32 R7, R7, 0x10000, RZ ;  /* 0x0001000007077824 */ /* 0x000fe200078e00ff */
[----:B------:R-:W-:Y:S01]  /*0280*/  F2FP.BF16.F32.PACK_AB R4, R2, R9 ;  /* 0x000000090204723e */ /* 0x000fe200000010ff */
[----:B------:R-:W-:Y:S01]  /*0290*/  IMAD.U32 R8, R8, 0x10000, RZ ;  /* 0x0001000008087824 */ /* 0x000fe200078e00ff */
[----:B------:R-:W-:Y:S01]  /*02a0*/  F2FP.BF16.F32.PACK_AB R5, R3, R10 ;  /* 0x0000000a0305723e */ /* 0x000fe200000010ff */
[----:B------:R-:W-:Y:S02]  /*02b0*/  IMAD.U32 R12, R6, 0x10000, RZ ;  /* 0x00010000060c7824 */ /* 0x000fe400078e00ff */
[----:B------:R-:W-:Y:S01]  /*02c0*/  IMAD.WIDE R2, R0, R13, c[0x0][0x168] ;  /* 0x00005a0000027625 */ /* 0x000fe200078e020d */
[----:B------:R-:W-:Y:S02]  /*02d0*/  F2FP.BF16.F32.PACK_AB R6, R8, R11 ;  /* 0x0000000b0806723e */ /* 0x000fe400000010ff */
[----:B------:R-:W-:-:S05]  /*02e0*/  F2FP.BF16.F32.PACK_AB R7, R12, R7 ;  /* 0x000000070c07723e */ /* 0x000fca00000010ff */
[----:B------:R-:W-:Y:S01]  /*02f0*/  STG.E.128 [R2.64], R4 ;  /* 0x0000000402007986 */ /* 0x000fe2000c101d04 */
[----:B------:R-:W-:Y:S05]  /*0300*/  EXIT ;  /* 0x000000000000794d */ /* 0x000fea0003800000 */
.L_x_0:
[----:B------:R-:W-:-:S00]  /*0310*/  BRA `(.L_x_0) ;  /* 0xfffffff000007947 */ /* 0x000fc0000383ffff */
[----:B------:R-:W-:-:S00]  /*0320*/  NOP ;  /* 0x0000000000007918 */ /* 0x000fc00000000000 */
        /* <DEDUP_REMOVED lines=13> */
.L_x_1:
